//
// Generated by NVIDIA NVVM Compiler
//
// Compiler Build ID: CL-36424714
// Cuda compilation tools, release 13.0, V13.0.88
// Based on NVVM 20.0.0
//

.version 9.0
.target sm_100
.address_size 64

	// .globl	_Z9vectorAddPiS_S_i

.visible .entry _Z9vectorAddPiS_S_i(
	.param .u64 .ptr .align 1 _Z9vectorAddPiS_S_i_param_0,
	.param .u64 .ptr .align 1 _Z9vectorAddPiS_S_i_param_1,
	.param .u64 .ptr .align 1 _Z9vectorAddPiS_S_i_param_2,
	.param .u32 _Z9vectorAddPiS_S_i_param_3
)
{
	.reg .pred 	%p<6>;
	.reg .b32 	%r<40>;
	.reg .b64 	%rd<18>;

	ld.param.u64 	%rd7, [_Z9vectorAddPiS_S_i_param_0];
	ld.param.u64 	%rd8, [_Z9vectorAddPiS_S_i_param_1];
	ld.param.u64 	%rd9, [_Z9vectorAddPiS_S_i_param_2];
	ld.param.u32 	%r13, [_Z9vectorAddPiS_S_i_param_3];
	cvta.to.global.u64 	%rd1, %rd9;
	cvta.to.global.u64 	%rd2, %rd8;
	cvta.to.global.u64 	%rd3, %rd7;
	mov.u32 	%r14, %tid.x;
	mov.u32 	%r15, %ctaid.x;
	mov.u32 	%r16, %ntid.x;
	mad.lo.s32 	%r17, %r15, %r16, %r14;
	mul.lo.s32 	%r1, %r13, %r17;
	add.s32 	%r2, %r1, %r13;
	setp.lt.s32 	%p1, %r13, 1;
	@%p1 bra 	$L__BB0_7;
	add.s32 	%r18, %r1, 1;
	max.s32 	%r3, %r2, %r18;
	sub.s32 	%r19, %r3, %r1;
	and.b32  	%r4, %r19, 3;
	setp.eq.s32 	%p2, %r4, 0;
	mov.u32 	%r38, %r1;
	@%p2 bra 	$L__BB0_4;
	neg.s32 	%r36, %r4;
	mov.u32 	%r38, %r1;
$L__BB0_3:
	.pragma "nounroll";
	mul.wide.s32 	%rd10, %r38, 4;
	add.s64 	%rd11, %rd1, %rd10;
	add.s64 	%rd12, %rd2, %rd10;
	add.s64 	%rd13, %rd3, %rd10;
	ld.global.u32 	%r20, [%rd13];
	ld.global.u32 	%r21, [%rd12];
	add.s32 	%r22, %r21, %r20;
	st.global.u32 	[%rd11], %r22;
	add.s32 	%r38, %r38, 1;
	add.s32 	%r36, %r36, 1;
	setp.ne.s32 	%p3, %r36, 0;
	@%p3 bra 	$L__BB0_3;
$L__BB0_4:
	sub.s32 	%r23, %r1, %r3;
	setp.gt.u32 	%p4, %r23, -4;
	@%p4 bra 	$L__BB0_7;
	add.s64 	%rd4, %rd3, 8;
	add.s64 	%rd5, %rd2, 8;
	add.s64 	%rd6, %rd1, 8;
$L__BB0_6:
	mul.wide.s32 	%rd14, %r38, 4;
	add.s64 	%rd15, %rd4, %rd14;
	add.s64 	%rd16, %rd5, %rd14;
	add.s64 	%rd17, %rd6, %rd14;
	ld.global.u32 	%r24, [%rd15+-8];
	ld.global.u32 	%r25, [%rd16+-8];
	add.s32 	%r26, %r25, %r24;
	st.global.u32 	[%rd17+-8], %r26;
	ld.global.u32 	%r27, [%rd15+-4];
	ld.global.u32 	%r28, [%rd16+-4];
	add.s32 	%r29, %r28, %r27;
	st.global.u32 	[%rd17+-4], %r29;
	ld.global.u32 	%r30, [%rd15];
	ld.global.u32 	%r31, [%rd16];
	add.s32 	%r32, %r31, %r30;
	st.global.u32 	[%rd17], %r32;
	ld.global.u32 	%r33, [%rd15+4];
	ld.global.u32 	%r34, [%rd16+4];
	add.s32 	%r35, %r34, %r33;
	st.global.u32 	[%rd17+4], %r35;
	add.s32 	%r38, %r38, 4;
	setp.lt.s32 	%p5, %r38, %r2;
	@%p5 bra 	$L__BB0_6;
$L__BB0_7:
	ret;

}


// ===== COMPILED SASS (sm_100) =====

	.target	sm_100

	.elftype	@"ET_EXEC"


//--------------------- .note.nv.tkinfo           --------------------------
	.section	.note.nv.tkinfo,"",@"SHT_NOTE"
	.sectionflags	@"SHF_NOTE_NV_TKINFO"
	.tkinfo
        /*0018*/ 	.word	0x00000002
        /*0030*/ 	.string	""
        /*0030*/ 	.string	"ptxas"
        /*0030*/ 	.string	"Cuda compilation tools, release 13.0, V13.0.88"
        /*0030*/ 	.string	"Build cuda_13.0.r13.0/compiler.36424714_0"
        /*0030*/ 	.string	"-arch sm_100 -m 64 "



//--------------------- .note.nv.cuinfo           --------------------------
	.section	.note.nv.cuinfo,"",@"SHT_NOTE"
	.sectionflags	@"SHF_NOTE_NV_CUINFO"
        /*0018*/ 	.short	0x0002
        /*001a*/ 	.short	0x0064
        /*001c*/ 	.short	0x0082
	.zero		2


//--------------------- .nv.info                  --------------------------
	.section	.nv.info,"",@"SHT_CUDA_INFO"
	.align	4


	//----- nvinfo : EIATTR_REGCOUNT
	.align		4
        /*0000*/ 	.byte	0x04, 0x2f
        /*0002*/ 	.short	(.L_1 - .L_0)
	.align		4
.L_0:
        /*0004*/ 	.word	index@(_Z9vectorAddPiS_S_i)
        /*0008*/ 	.word	0x00000014


	//----- nvinfo : EIATTR_FRAME_SIZE
	.align		4
.L_1:
        /*000c*/ 	.byte	0x04, 0x11
        /*000e*/ 	.short	(.L_3 - .L_2)
	.align		4
.L_2:
        /*0010*/ 	.word	index@(_Z9vectorAddPiS_S_i)
        /*0014*/ 	.word	0x00000000


	//----- nvinfo : EIATTR_MIN_STACK_SIZE
	.align		4
.L_3:
        /*0018*/ 	.byte	0x04, 0x12
        /*001a*/ 	.short	(.L_5 - .L_4)
	.align		4
.L_4:
        /*001c*/ 	.word	index@(_Z9vectorAddPiS_S_i)
        /*0020*/ 	.word	0x00000000
.L_5:


//--------------------- .nv.compat                --------------------------
	.section	.nv.compat,"",@"SHT_CUDA_COMPAT_INFO"
	.align	4
        /*0000*/ 	.byte	0x02, 0x09, 0x00, 0x00, 0x02, 0x02, 0x01, 0x00, 0x02, 0x05, 0x05, 0x00, 0x03, 0x07, 0x01, 0x01
        /*0010*/ 	.byte	0x02, 0x03, 0x00, 0x00, 0x02, 0x06, 0x01, 0x00, 0x04, 0x0b, 0x08, 0x00, 0x09, 0x00, 0x00, 0x00
        /*0020*/ 	.byte	0x00, 0x00, 0x00, 0x00


//--------------------- .nv.info._Z9vectorAddPiS_S_i --------------------------
	.section	.nv.info._Z9vectorAddPiS_S_i,"",@"SHT_CUDA_INFO"
	.sectionflags	@""
	.align	4


	//----- nvinfo : EIATTR_CUDA_API_VERSION
	.align		4
        /*0000*/ 	.byte	0x04, 0x37
        /*0002*/ 	.short	(.L_7 - .L_6)
.L_6:
        /*0004*/ 	.word	0x00000082


	//----- nvinfo : EIATTR_KPARAM_INFO
	.align		4
.L_7:
        /*0008*/ 	.byte	0x04, 0x17
        /*000a*/ 	.short	(.L_9 - .L_8)
.L_8:
        /*000c*/ 	.word	0x00000000
        /*0010*/ 	.short	0x0003
        /*0012*/ 	.short	0x0018
        /*0014*/ 	.byte	0x00, 0xf0, 0x11, 0x00


	//----- nvinfo : EIATTR_KPARAM_INFO
	.align		4
.L_9:
        /*0018*/ 	.byte	0x04, 0x17
        /*001a*/ 	.short	(.L_11 - .L_10)
.L_10:
        /*001c*/ 	.word	0x00000000
        /*0020*/ 	.short	0x0002
        /*0022*/ 	.short	0x0010
        /*0024*/ 	.byte	0x00, 0xf5, 0x21, 0x00


	//----- nvinfo : EIATTR_KPARAM_INFO
	.align		4
.L_11:
        /*0028*/ 	.byte	0x04, 0x17
        /*002a*/ 	.short	(.L_13 - .L_12)
.L_12:
        /*002c*/ 	.word	0x00000000
        /*0030*/ 	.short	0x0001
        /*0032*/ 	.short	0x0008
        /*0034*/ 	.byte	0x00, 0xf5, 0x21, 0x00


	//----- nvinfo : EIATTR_KPARAM_INFO
	.align		4
.L_13:
        /*0038*/ 	.byte	0x04, 0x17
        /*003a*/ 	.short	(.L_15 - .L_14)
.L_14:
        /*003c*/ 	.word	0x00000000
        /*0040*/ 	.short	0x0000
        /*0042*/ 	.short	0x0000
        /*0044*/ 	.byte	0x00, 0xf5, 0x21, 0x00


	//----- nvinfo : EIATTR_SPARSE_MMA_MASK
	.align		4
.L_15:
        /*0048*/ 	.byte	0x03, 0x50
        /*004a*/ 	.short	0x0000


	//----- nvinfo : EIATTR_MAXREG_COUNT
	.align		4
        /*004c*/ 	.byte	0x03, 0x1b
        /*004e*/ 	.short	0x00ff


	//----- nvinfo : EIATTR_MERCURY_ISA_VERSION
	.align		4
        /*0050*/ 	.byte	0x03, 0x5f
        /*0052*/ 	.short	0x0101


	//----- nvinfo : EIATTR_VRC_CTA_INIT_COUNT
	.align		4
        /*0054*/ 	.byte	0x02, 0x4a
	.zero		1
	.zero		1


	//----- nvinfo : EIATTR_EXIT_INSTR_OFFSETS
	.align		4
        /*0058*/ 	.byte	0x04, 0x1c
        /*005a*/ 	.short	(.L_17 - .L_16)


	//   ....[0]....
.L_16:
        /*005c*/ 	.word	0x00000070


	//   ....[1]....
        /*0060*/ 	.word	0x00000220


	//   ....[2]....
        /*0064*/ 	.word	0x00000470


	//----- nvinfo : EIATTR_CRS_STACK_SIZE
	.align		4
.L_17:
        /*0068*/ 	.byte	0x04, 0x1e
        /*006a*/ 	.short	(.L_19 - .L_18)
.L_18:
        /*006c*/ 	.word	0x00000000


	//----- nvinfo : EIATTR_CBANK_PARAM_SIZE
	.align		4
.L_19:
        /*0070*/ 	.byte	0x03, 0x19
        /*0072*/ 	.short	0x001c


	//----- nvinfo : EIATTR_PARAM_CBANK
	.align		4
        /*0074*/ 	.byte	0x04, 0x0a
        /*0076*/ 	.short	(.L_21 - .L_20)
	.align		4
.L_20:
        /*0078*/ 	.word	index@(.nv.constant0._Z9vectorAddPiS_S_i)
        /*007c*/ 	.short	0x0380
        /*007e*/ 	.short	0x001c


	//----- nvinfo : EIATTR_SW_WAR
	.align		4
.L_21:
        /*0080*/ 	.byte	0x04, 0x36
        /*0082*/ 	.short	(.L_23 - .L_22)
.L_22:
        /*0084*/ 	.word	0x00000008
.L_23:


//--------------------- .nv.callgraph             --------------------------
	.section	.nv.callgraph,"",@"SHT_CUDA_CALLGRAPH"
	.align	4
	.sectionentsize	8
	.align		4
        /*0000*/ 	.word	0x00000000
	.align		4
        /*0004*/ 	.word	0xffffffff
	.align		4
        /*0008*/ 	.word	0x00000000
	.align		4
        /*000c*/ 	.word	0xfffffffe
	.align		4
        /*0010*/ 	.word	0x00000000
	.align		4
        /*0014*/ 	.word	0xfffffffd
	.align		4
        /*0018*/ 	.word	0x00000000
	.align		4
        /*001c*/ 	.word	0xfffffffc


//--------------------- .text._Z9vectorAddPiS_S_i --------------------------
	.section	.text._Z9vectorAddPiS_S_i,"ax",@progbits
	.align	128
        .global         _Z9vectorAddPiS_S_i
        .type           _Z9vectorAddPiS_S_i,@function
        .size           _Z9vectorAddPiS_S_i,(.L_x_5 - _Z9vectorAddPiS_S_i)
        .other          _Z9vectorAddPiS_S_i,@"STO_CUDA_ENTRY STV_DEFAULT"
_Z9vectorAddPiS_S_i:
.text._Z9vectorAddPiS_S_i:
[----:B------:R-:W-:Y:S08]  /*0000*/  LDC R1, c[0x0][0x37c] ;  /* 0x0000df00ff017b82 */ /* 0x000ff00000000800 */
[----:B------:R-:W0:Y:S01]  /*0010*/  LDC R2, c[0x0][0x398] ;  /* 0x0000e600ff027b82 */ /* 0x000e220000000800 */
[----:B------:R-:W1:Y:S07]  /*0020*/  S2R R0, SR_TID.X ;  /* 0x0000000000007919 */ /* 0x000e6e0000002100 */
[----:B------:R-:W1:Y:S08]  /*0030*/  S2UR UR4, SR_CTAID.X ;  /* 0x00000000000479c3 */ /* 0x000e700000002500 */
[----:B------:R-:W1:Y:S01]  /*0040*/  LDC R3, c[0x0][0x360] ;  /* 0x0000d800ff037b82 */ /* 0x000e620000000800 */
[----:B0-----:R-:W-:Y:S01]  /*0050*/  ISETP.GE.AND P0, PT, R2, 0x1, PT ;  /* 0x000000010200780c */ /* 0x001fe20003f06270 */
[----:B-1----:R-:W-:-:S12]  /*0060*/  IMAD R0, R3, UR4, R0 ;  /* 0x0000000403007c24 */ /* 0x002fd8000f8e0200 */
[----:B------:R-:W-:Y:S05]  /*0070*/  @!P0 EXIT ;  /* 0x000000000000894d */ /* 0x000fea0003800000 */
[-C--:B------:R-:W-:Y:S01]  /*0080*/  IMAD R3, R0, R2.reuse, RZ ;  /* 0x0000000200037224 */ /* 0x080fe200078e02ff */
[----:B------:R-:W0:Y:S01]  /*0090*/  LDCU.64 UR12, c[0x0][0x358] ;  /* 0x00006b00ff0c77ac */ /* 0x000e220008000a00 */
[----:B------:R-:W-:Y:S03]  /*00a0*/  BSSY.RECONVERGENT B0, `(.L_x_0) ;  /* 0x0000017000007945 */ /* 0x000fe60003800200 */
[----:B------:R-:W-:-:S04]  /*00b0*/  IADD3 R0, PT, PT, R3, R2, RZ ;  /* 0x0000000203007210 */ /* 0x000fc80007ffe0ff */
[----:B------:R-:W-:-:S05]  /*00c0*/  VIADDMNMX R2, R3, 0x1, R0, !PT ;  /* 0x0000000103027846 */ /* 0x000fca0007800100 */
[----:B------:R-:W-:Y:S01]  /*00d0*/  IMAD.IADD R4, R2, 0x1, -R3 ;  /* 0x0000000102047824 */ /* 0x000fe200078e0a03 */
[----:B------:R-:W-:-:S04]  /*00e0*/  IADD3 R2, PT, PT, R3, -R2, RZ ;  /* 0x8000000203027210 */ /* 0x000fc80007ffe0ff */
[----:B------:R-:W-:Y:S02]  /*00f0*/  LOP3.LUT P1, R4, R4, 0x3, RZ, 0xc0, !PT ;  /* 0x0000000304047812 */ /* 0x000fe4000782c0ff */
[----:B------:R-:W-:-:S11]  /*0100*/  ISETP.GT.U32.AND P0, PT, R2, -0x4, PT ;  /* 0xfffffffc0200780c */ /* 0x000fd60003f04070 */
[----:B0-----:R-:W-:Y:S05]  /*0110*/  @!P1 BRA `(.L_x_1) ;  /* 0x00000000003c9947 */ /* 0x001fea0003800000 */
[----:B------:R-:W0:Y:S01]  /*0120*/  LDC.64 R10, c[0x0][0x390] ;  /* 0x0000e400ff0a7b82 */ /* 0x000e220000000a00 */
[----:B------:R-:W-:-:S07]  /*0130*/  IMAD.MOV R2, RZ, RZ, -R4 ;  /* 0x000000ffff027224 */ /* 0x000fce00078e0a04 */
[----:B------:R-:W1:Y:S08]  /*0140*/  LDC.64 R14, c[0x0][0x380] ;  /* 0x0000e000ff0e7b82 */ /* 0x000e700000000a00 */
[----:B------:R-:W2:Y:S02]  /*0150*/  LDC.64 R12, c[0x0][0x388] ;  /* 0x0000e200ff0c7b82 */ /* 0x000ea40000000a00 */
.L_x_2:
[----:B--2---:R-:W-:-:S04]  /*0160*/  IMAD.WIDE R6, R3, 0x4, R12 ;  /* 0x0000000403067825 */ /* 0x004fc800078e020c */
[C---:B-1----:R-:W-:Y:S02]  /*0170*/  IMAD.WIDE R8, R3.reuse, 0x4, R14 ;  /* 0x0000000403087825 */ /* 0x042fe400078e020e */
[----:B------:R-:W2:Y:S04]  /*0180*/  LDG.E R7, desc[UR12][R6.64] ;  /* 0x0000000c06077981 */ /* 0x000ea8000c1e1900 */
[----:B------:R-:W2:Y:S01]  /*0190*/  LDG.E R8, desc[UR12][R8.64] ;  /* 0x0000000c08087981 */ /* 0x000ea2000c1e1900 */
[C---:B0--3--:R-:W-:Y:S01]  /*01a0*/  IMAD.WIDE R4, R3.reuse, 0x4, R10 ;  /* 0x0000000403047825 */ /* 0x049fe200078e020a */
[----:B------:R-:W-:-:S03]  /*01b0*/  IADD3 R3, PT, PT, R3, 0x1, RZ ;  /* 0x0000000103037810 */ /* 0x000fc60007ffe0ff */
[----:B------:R-:W-:-:S05]  /*01c0*/  VIADD R2, R2, 0x1 ;  /* 0x0000000102027836 */ /* 0x000fca0000000000 */
[----:B------:R-:W-:Y:S02]  /*01d0*/  ISETP.NE.AND P1, PT, R2, RZ, PT ;  /* 0x000000ff0200720c */ /* 0x000fe40003f25270 */
[----:B--2---:R-:W-:-:S05]  /*01e0*/  IADD3 R17, PT, PT, R8, R7, RZ ;  /* 0x0000000708117210 */ /* 0x004fca0007ffe0ff */
[----:B------:R3:W-:Y:S06]  /*01f0*/  STG.E desc[UR12][R4.64], R17 ;  /* 0x0000001104007986 */ /* 0x0007ec000c10190c */
[----:B------:R-:W-:Y:S05]  /*0200*/  @P1 BRA `(.L_x_2) ;  /* 0xfffffffc00d41947 */ /* 0x000fea000383ffff */
.L_x_1:
[----:B------:R-:W-:Y:S05]  /*0210*/  BSYNC.RECONVERGENT B0 ;  /* 0x0000000000007941 */ /* 0x000fea0003800200 */
.L_x_0:
[----:B------:R-:W-:Y:S05]  /*0220*/  @P0 EXIT ;  /* 0x000000000000094d */ /* 0x000fea0003800000 */
[----:B------:R-:W0:Y:S01]  /*0230*/  LDCU.128 UR4, c[0x0][0x380] ;  /* 0x00007000ff0477ac */ /* 0x000e220008000c00 */
[----:B------:R-:W1:Y:S01]  /*0240*/  LDCU.64 UR10, c[0x0][0x390] ;  /* 0x00007200ff0a77ac */ /* 0x000e620008000a00 */
[----:B0-----:R-:W-:Y:S02]  /*0250*/  UIADD3 UR8, UP0, UPT, UR4, 0x8, URZ ;  /* 0x0000000804087890 */ /* 0x001fe4000ff1e0ff */
[----:B------:R-:W-:Y:S02]  /*0260*/  UIADD3 UR6, UP1, UPT, UR6, 0x8, URZ ;  /* 0x0000000806067890 */ /* 0x000fe4000ff3e0ff */
[----:B-1----:R-:W-:Y:S02]  /*0270*/  UIADD3 UR4, UP2, UPT, UR10, 0x8, URZ ;  /* 0x000000080a047890 */ /* 0x002fe4000ff5e0ff */
[----:B------:R-:W-:Y:S02]  /*0280*/  UIADD3.X UR9, UPT, UPT, URZ, UR5, URZ, UP0, !UPT ;  /* 0x00000005ff097290 */ /* 0x000fe400087fe4ff */
[----:B------:R-:W-:-:S02]  /*0290*/  UIADD3.X UR7, UPT, UPT, URZ, UR7, URZ, UP1, !UPT ;  /* 0x00000007ff077290 */ /* 0x000fc40008ffe4ff */
[----:B------:R-:W-:-:S12]  /*02a0*/  UIADD3.X UR5, UPT, UPT, URZ, UR11, URZ, UP2, !UPT ;  /* 0x0000000bff057290 */ /* 0x000fd800097fe4ff */
.L_x_3:
[----:B---3--:R-:W-:Y:S01]  /*02b0*/  MOV R5, UR9 ;  /* 0x0000000900057c02 */ /* 0x008fe20008000f00 */
[----:B------:R-:W-:Y:S01]  /*02c0*/  IMAD.U32 R4, RZ, RZ, UR8 ;  /* 0x00000008ff047e24 */ /* 0x000fe2000f8e00ff */
[----:B------:R-:W-:Y:S01]  /*02d0*/  MOV R7, UR7 ;  /* 0x0000000700077c02 */ /* 0x000fe20008000f00 */
[----:B------:R-:W-:Y:S02]  /*02e0*/  IMAD.U32 R6, RZ, RZ, UR6 ;  /* 0x00000006ff067e24 */ /* 0x000fe4000f8e00ff */
[----:B------:R-:W-:-:S04]  /*02f0*/  IMAD.WIDE R4, R3, 0x4, R4 ;  /* 0x0000000403047825 */ /* 0x000fc800078e0204 */
[----:B------:R-:W-:Y:S01]  /*0300*/  IMAD.WIDE R6, R3, 0x4, R6 ;  /* 0x0000000403067825 */ /* 0x000fe200078e0206 */
[----:B------:R-:W2:Y:S04]  /*0310*/  LDG.E R2, desc[UR12][R4.64+-0x8] ;  /* 0xfffff80c04027981 */ /* 0x000ea8000c1e1900 */
[----:B0-----:R-:W2:Y:S01]  /*0320*/  LDG.E R11, desc[UR12][R6.64+-0x8] ;  /* 0xfffff80c060b7981 */ /* 0x001ea2000c1e1900 */
[----:B------:R-:W-:Y:S01]  /*0330*/  MOV R9, UR5 ;  /* 0x0000000500097c02 */ /* 0x000fe20008000f00 */
[----:B------:R-:W-:-:S04]  /*0340*/  IMAD.U32 R8, RZ, RZ, UR4 ;  /* 0x00000004ff087e24 */ /* 0x000fc8000f8e00ff */
[----:B------:R-:W-:-:S04]  /*0350*/  IMAD.WIDE R8, R3, 0x4, R8 ;  /* 0x0000000403087825 */ /* 0x000fc800078e0208 */
[----:B--2---:R-:W-:-:S05]  /*0360*/  IMAD.IADD R11, R2, 0x1, R11 ;  /* 0x00000001020b7824 */ /* 0x004fca00078e020b */
[----:B------:R0:W-:Y:S04]  /*0370*/  STG.E desc[UR12][R8.64+-0x8], R11 ;  /* 0xfffff80b08007986 */ /* 0x0001e8000c10190c */
[----:B------:R-:W2:Y:S04]  /*0380*/  LDG.E R2, desc[UR12][R4.64+-0x4] ;  /* 0xfffffc0c04027981 */ /* 0x000ea8000c1e1900 */
[----:B------:R-:W2:Y:S02]  /*0390*/  LDG.E R13, desc[UR12][R6.64+-0x4] ;  /* 0xfffffc0c060d7981 */ /* 0x000ea4000c1e1900 */
[----:B--2---:R-:W-:-:S05]  /*03a0*/  IADD3 R13, PT, PT, R2, R13, RZ ;  /* 0x0000000d020d7210 */ /* 0x004fca0007ffe0ff */
[----:B------:R0:W-:Y:S04]  /*03b0*/  STG.E desc[UR12][R8.64+-0x4], R13 ;  /* 0xfffffc0d08007986 */ /* 0x0001e8000c10190c */
[----:B------:R-:W2:Y:S04]  /*03c0*/  LDG.E R2, desc[UR12][R4.64] ;  /* 0x0000000c04027981 */ /* 0x000ea8000c1e1900 */
[----:B------:R-:W2:Y:S02]  /*03d0*/  LDG.E R15, desc[UR12][R6.64] ;  /* 0x0000000c060f7981 */ /* 0x000ea4000c1e1900 */
[----:B--2---:R-:W-:-:S05]  /*03e0*/  IMAD.IADD R15, R2, 0x1, R15 ;  /* 0x00000001020f7824 */ /* 0x004fca00078e020f */
[----:B------:R0:W-:Y:S04]  /*03f0*/  STG.E desc[UR12][R8.64], R15 ;  /* 0x0000000f08007986 */ /* 0x0001e8000c10190c */
[----:B------:R-:W2:Y:S04]  /*0400*/  LDG.E R2, desc[UR12][R4.64+0x4] ;  /* 0x0000040c04027981 */ /* 0x000ea8000c1e1900 */
[----:B------:R-:W2:Y:S01]  /*0410*/  LDG.E R17, desc[UR12][R6.64+0x4] ;  /* 0x0000040c06117981 */ /* 0x000ea2000c1e1900 */
[----:B------:R-:W-:-:S04]  /*0420*/  IADD3 R3, PT, PT, R3, 0x4, RZ ;  /* 0x0000000403037810 */ /* 0x000fc80007ffe0ff */
[----:B------:R-:W-:Y:S02]  /*0430*/  ISETP.GE.AND P0, PT, R3, R0, PT ;  /* 0x000000000300720c */ /* 0x000fe40003f06270 */
[----:B--2---:R-:W-:-:S05]  /*0440*/  IADD3 R17, PT, PT, R2, R17, RZ ;  /* 0x0000001102117210 */ /* 0x004fca0007ffe0ff */
[----:B------:R0:W-:Y:S06]  /*0450*/  STG.E desc[UR12][R8.64+0x4], R17 ;  /* 0x0000041108007986 */ /* 0x0001ec000c10190c */
[----:B------:R-:W-:Y:S05]  /*0460*/  @!P0 BRA `(.L_x_3) ;  /* 0xfffffffc00908947 */ /* 0x000fea000383ffff */
[----:B------:R-:W-:Y:S05]  /*0470*/  EXIT ;  /* 0x000000000000794d */ /* 0x000fea0003800000 */
.L_x_4:
[----:B------:R-:W-:-:S00]  /*0480*/  BRA `(.L_x_4) ;  /* 0xfffffffc00fc7947 */ /* 0x000fc0000383ffff */
[----:B------:R-:W-:-:S00]  /*0490*/  NOP ;  /* 0x0000000000007918 */ /* 0x000fc00000000000 */
        /* <DEDUP_REMOVED lines=14> */
.L_x_5:


//--------------------- .nv.shared.reserved.0     --------------------------
	.section	.nv.shared.reserved.0,"aw",@nobits
	.weak		__nv_reservedSMEM_offset_0_alias
	.size		__nv_reservedSMEM_offset_0_alias, 0, 64
	.other		__nv_reservedSMEM_offset_0_alias,@"STO_CUDA_RESERVED_SHARED STV_DEFAULT"
__nv_reservedSMEM_offset_0_alias:
	.zero		0
	.zero		64


//--------------------- .nv.constant0._Z9vectorAddPiS_S_i --------------------------
	.section	.nv.constant0._Z9vectorAddPiS_S_i,"a",@progbits
	.sectionflags	@""
	.align	4
.nv.constant0._Z9vectorAddPiS_S_i:
	.zero		924


//--------------------- SYMBOLS --------------------------

	.type		.nv.reservedSmem.offset0,@object
	.size		.nv.reservedSmem.offset0,0x4
